//
// Generated by NVIDIA NVVM Compiler
//
// Compiler Build ID: CL-36424714
// Cuda compilation tools, release 13.0, V13.0.88
// Based on NVVM 20.0.0
//

.version 9.0
.target sm_100
.address_size 64


.entry _Z13myselu_kernelPKfPfi(
	.param .u64 .ptr .align 1 _Z13myselu_kernelPKfPfi_param_0,
	.param .u64 .ptr .align 1 _Z13myselu_kernelPKfPfi_param_1,
	.param .u32 _Z13myselu_kernelPKfPfi_param_2
)
{
	.reg .pred 	%p<2>;
	.reg .b32 	%r<8>;
	.reg .b32 	%f<16>;
	.reg .b64 	%rd<8>;

	ld.param.u64 	%rd1, [_Z13myselu_kernelPKfPfi_param_0];
	ld.param.u64 	%rd2, [_Z13myselu_kernelPKfPfi_param_1];
	ld.param.u32 	%r2, [_Z13myselu_kernelPKfPfi_param_2];
	mov.u32 	%r3, %tid.x;
	mov.u32 	%r4, %ntid.x;
	mov.u32 	%r5, %ctaid.x;
	mad.lo.s32 	%r1, %r4, %r5, %r3;
	setp.ge.s32 	%p1, %r1, %r2;
	@%p1 bra 	$L__BB0_2;
	cvta.to.global.u64 	%rd3, %rd1;
	cvta.to.global.u64 	%rd4, %rd2;
	mul.wide.s32 	%rd5, %r1, 4;
	add.s64 	%rd6, %rd3, %rd5;
	ld.global.f32 	%f1, [%rd6];
	fma.rn.f32 	%f2, %f1, 0fBBBB989D, 0f3F000000;
	cvt.sat.f32.f32 	%f3, %f2;
	mov.f32 	%f4, 0f4B400001;
	mov.f32 	%f5, 0f437C0000;
	fma.rm.f32 	%f6, %f3, %f5, %f4;
	add.f32 	%f7, %f6, 0fCB40007F;
	neg.f32 	%f8, %f7;
	fma.rn.f32 	%f9, %f1, 0fBFB8AA3B, %f8;
	fma.rn.f32 	%f10, %f1, 0fB2A57060, %f9;
	mov.b32 	%r6, %f6;
	shl.b32 	%r7, %r6, 23;
	mov.b32 	%f11, %r7;
	ex2.approx.ftz.f32 	%f12, %f10;
	fma.rn.f32 	%f13, %f12, %f11, 0f3F800000;
	rcp.rn.f32 	%f14, %f13;
	mul.f32 	%f15, %f1, %f14;
	add.s64 	%rd7, %rd4, %rd5;
	st.global.f32 	[%rd7], %f15;
$L__BB0_2:
	ret;

}


// ===== COMPILED SASS (sm_100) =====

	.target	sm_100

	.elftype	@"ET_EXEC"


//--------------------- .note.nv.tkinfo           --------------------------
	.section	.note.nv.tkinfo,"",@"SHT_NOTE"
	.sectionflags	@"SHF_NOTE_NV_TKINFO"
	.tkinfo
        /*0018*/ 	.word	0x00000002
        /*0030*/ 	.string	""
        /*0030*/ 	.string	"ptxas"
        /*0030*/ 	.string	"Cuda compilation tools, release 13.0, V13.0.88"
        /*0030*/ 	.string	"Build cuda_13.0.r13.0/compiler.36424714_0"
        /*0030*/ 	.string	"-arch sm_100 -m 64 "



//--------------------- .note.nv.cuinfo           --------------------------
	.section	.note.nv.cuinfo,"",@"SHT_NOTE"
	.sectionflags	@"SHF_NOTE_NV_CUINFO"
        /*0018*/ 	.short	0x0002
        /*001a*/ 	.short	0x0064
        /*001c*/ 	.short	0x0082
	.zero		2


//--------------------- .nv.info                  --------------------------
	.section	.nv.info,"",@"SHT_CUDA_INFO"
	.align	4


	//----- nvinfo : EIATTR_REGCOUNT
	.align		4
        /*0000*/ 	.byte	0x04, 0x2f
        /*0002*/ 	.short	(.L_1 - .L_0)
	.align		4
.L_0:
        /*0004*/ 	.word	index@(_Z13myselu_kernelPKfPfi)
        /*0008*/ 	.word	0x0000000f


	//----- nvinfo : EIATTR_FRAME_SIZE
	.align		4
.L_1:
        /*000c*/ 	.byte	0x04, 0x11
        /*000e*/ 	.short	(.L_3 - .L_2)
	.align		4
.L_2:
        /*0010*/ 	.word	index@($__internal_0_$__cuda_sm20_rcp_rn_f32_slowpath)
        /*0014*/ 	.word	0x00000000


	//----- nvinfo : EIATTR_FRAME_SIZE
	.align		4
.L_3:
        /*0018*/ 	.byte	0x04, 0x11
        /*001a*/ 	.short	(.L_5 - .L_4)
	.align		4
.L_4:
        /*001c*/ 	.word	index@(_Z13myselu_kernelPKfPfi)
        /*0020*/ 	.word	0x00000000


	//----- nvinfo : EIATTR_MIN_STACK_SIZE
	.align		4
.L_5:
        /*0024*/ 	.byte	0x04, 0x12
        /*0026*/ 	.short	(.L_7 - .L_6)
	.align		4
.L_6:
        /*0028*/ 	.word	index@(_Z13myselu_kernelPKfPfi)
        /*002c*/ 	.word	0x00000000
.L_7:


//--------------------- .nv.compat                --------------------------
	.section	.nv.compat,"",@"SHT_CUDA_COMPAT_INFO"
	.align	4
        /*0000*/ 	.byte	0x02, 0x09, 0x00, 0x00, 0x02, 0x02, 0x01, 0x00, 0x02, 0x05, 0x05, 0x00, 0x03, 0x07, 0x01, 0x01
        /*0010*/ 	.byte	0x02, 0x03, 0x00, 0x00, 0x02, 0x06, 0x01, 0x00, 0x04, 0x0b, 0x08, 0x00, 0x09, 0x00, 0x00, 0x00
        /*0020*/ 	.byte	0x00, 0x00, 0x00, 0x00


//--------------------- .nv.info._Z13myselu_kernelPKfPfi --------------------------
	.section	.nv.info._Z13myselu_kernelPKfPfi,"",@"SHT_CUDA_INFO"
	.sectionflags	@""
	.align	4


	//----- nvinfo : EIATTR_CUDA_API_VERSION
	.align		4
        /*0000*/ 	.byte	0x04, 0x37
        /*0002*/ 	.short	(.L_9 - .L_8)
.L_8:
        /*0004*/ 	.word	0x00000082


	//----- nvinfo : EIATTR_KPARAM_INFO
	.align		4
.L_9:
        /*0008*/ 	.byte	0x04, 0x17
        /*000a*/ 	.short	(.L_11 - .L_10)
.L_10:
        /*000c*/ 	.word	0x00000000
        /*0010*/ 	.short	0x0002
        /*0012*/ 	.short	0x0010
        /*0014*/ 	.byte	0x00, 0xf0, 0x11, 0x00


	//----- nvinfo : EIATTR_KPARAM_INFO
	.align		4
.L_11:
        /*0018*/ 	.byte	0x04, 0x17
        /*001a*/ 	.short	(.L_13 - .L_12)
.L_12:
        /*001c*/ 	.word	0x00000000
        /*0020*/ 	.short	0x0001
        /*0022*/ 	.short	0x0008
        /*0024*/ 	.byte	0x00, 0xf5, 0x21, 0x00


	//----- nvinfo : EIATTR_KPARAM_INFO
	.align		4
.L_13:
        /*0028*/ 	.byte	0x04, 0x17
        /*002a*/ 	.short	(.L_15 - .L_14)
.L_14:
        /*002c*/ 	.word	0x00000000
        /*0030*/ 	.short	0x0000
        /*0032*/ 	.short	0x0000
        /*0034*/ 	.byte	0x00, 0xf5, 0x21, 0x00


	//----- nvinfo : EIATTR_SPARSE_MMA_MASK
	.align		4
.L_15:
        /*0038*/ 	.byte	0x03, 0x50
        /*003a*/ 	.short	0x0000


	//----- nvinfo : EIATTR_MAXREG_COUNT
	.align		4
        /*003c*/ 	.byte	0x03, 0x1b
        /*003e*/ 	.short	0x00ff


	//----- nvinfo : EIATTR_MERCURY_ISA_VERSION
	.align		4
        /*0040*/ 	.byte	0x03, 0x5f
        /*0042*/ 	.short	0x0101


	//----- nvinfo : EIATTR_VRC_CTA_INIT_COUNT
	.align		4
        /*0044*/ 	.byte	0x02, 0x4a
	.zero		1
	.zero		1


	//----- nvinfo : EIATTR_EXIT_INSTR_OFFSETS
	.align		4
        /*0048*/ 	.byte	0x04, 0x1c
        /*004a*/ 	.short	(.L_17 - .L_16)


	//   ....[0]....
.L_16:
        /*004c*/ 	.word	0x00000070


	//   ....[1]....
        /*0050*/ 	.word	0x00000270


	//----- nvinfo : EIATTR_CRS_STACK_SIZE
	.align		4
.L_17:
        /*0054*/ 	.byte	0x04, 0x1e
        /*0056*/ 	.short	(.L_19 - .L_18)
.L_18:
        /*0058*/ 	.word	0x00000000


	//----- nvinfo : EIATTR_CBANK_PARAM_SIZE
	.align		4
.L_19:
        /*005c*/ 	.byte	0x03, 0x19
        /*005e*/ 	.short	0x0014


	//----- nvinfo : EIATTR_PARAM_CBANK
	.align		4
        /*0060*/ 	.byte	0x04, 0x0a
        /*0062*/ 	.short	(.L_21 - .L_20)
	.align		4
.L_20:
        /*0064*/ 	.word	index@(.nv.constant0._Z13myselu_kernelPKfPfi)
        /*0068*/ 	.short	0x0380
        /*006a*/ 	.short	0x0014


	//----- nvinfo : EIATTR_SW_WAR
	.align		4
.L_21:
        /*006c*/ 	.byte	0x04, 0x36
        /*006e*/ 	.short	(.L_23 - .L_22)
.L_22:
        /*0070*/ 	.word	0x00000008
.L_23:


//--------------------- .nv.callgraph             --------------------------
	.section	.nv.callgraph,"",@"SHT_CUDA_CALLGRAPH"
	.align	4
	.sectionentsize	8
	.align		4
        /*0000*/ 	.word	0x00000000
	.align		4
        /*0004*/ 	.word	0xffffffff
	.align		4
        /*0008*/ 	.word	0x00000000
	.align		4
        /*000c*/ 	.word	0xfffffffe
	.align		4
        /*0010*/ 	.word	0x00000000
	.align		4
        /*0014*/ 	.word	0xfffffffd
	.align		4
        /*0018*/ 	.word	0x00000000
	.align		4
        /*001c*/ 	.word	0xfffffffc


//--------------------- .text._Z13myselu_kernelPKfPfi --------------------------
	.section	.text._Z13myselu_kernelPKfPfi,"ax",@progbits
	.align	128
.text._Z13myselu_kernelPKfPfi:
        .type           _Z13myselu_kernelPKfPfi,@function
        .size           _Z13myselu_kernelPKfPfi,(.L_x_8 - _Z13myselu_kernelPKfPfi)
        .other          _Z13myselu_kernelPKfPfi,@"STO_CUDA_ENTRY STV_DEFAULT"
_Z13myselu_kernelPKfPfi:
[----:B------:R-:W-:Y:S01]  /*0000*/  LDC R1, c[0x0][0x37c] ;  /* 0x0000df00ff017b82 */ /* 0x000fe20000000800 */
[----:B------:R-:W0:Y:S01]  /*0010*/  S2R R3, SR_TID.X ;  /* 0x0000000000037919 */ /* 0x000e220000002100 */
[----:B------:R-:W0:Y:S01]  /*0020*/  LDCU UR4, c[0x0][0x360] ;  /* 0x00006c00ff0477ac */ /* 0x000e220008000800 */
[----:B------:R-:W0:Y:S01]  /*0030*/  S2R R0, SR_CTAID.X ;  /* 0x0000000000007919 */ /* 0x000e220000002500 */
[----:B------:R-:W1:Y:S01]  /*0040*/  LDCU UR5, c[0x0][0x390] ;  /* 0x00007200ff0577ac */ /* 0x000e620008000800 */
[----:B0-----:R-:W-:-:S05]  /*0050*/  IMAD R3, R0, UR4, R3 ;  /* 0x0000000400037c24 */ /* 0x001fca000f8e0203 */
[----:B-1----:R-:W-:-:S13]  /*0060*/  ISETP.GE.AND P0, PT, R3, UR5, PT ;  /* 0x0000000503007c0c */ /* 0x002fda000bf06270 */
[----:B------:R-:W-:Y:S05]  /*0070*/  @P0 EXIT ;  /* 0x000000000000094d */ /* 0x000fea0003800000 */
[----:B------:R-:W0:Y:S01]  /*0080*/  LDC.64 R4, c[0x0][0x380] ;  /* 0x0000e000ff047b82 */ /* 0x000e220000000a00 */
[----:B------:R-:W1:Y:S01]  /*0090*/  LDCU.64 UR4, c[0x0][0x358] ;  /* 0x00006b00ff0477ac */ /* 0x000e620008000a00 */
[----:B0-----:R-:W-:-:S06]  /*00a0*/  IMAD.WIDE R4, R3, 0x4, R4 ;  /* 0x0000000403047825 */ /* 0x001fcc00078e0204 */
[----:B-1----:R-:W2:Y:S01]  /*00b0*/  LDG.E R4, desc[UR4][R4.64] ;  /* 0x0000000404047981 */ /* 0x002ea2000c1e1900 */
[----:B------:R-:W-:Y:S01]  /*00c0*/  IMAD.MOV.U32 R7, RZ, RZ, 0x3bbb989d ;  /* 0x3bbb989dff077424 */ /* 0x000fe200078e00ff */
[----:B------:R-:W-:Y:S01]  /*00d0*/  BSSY.RECONVERGENT B0, `(.L_x_0) ;  /* 0x0000015000007945 */ /* 0x000fe20003800200 */
[----:B------:R-:W-:Y:S02]  /*00e0*/  IMAD.MOV.U32 R9, RZ, RZ, 0x437c0000 ;  /* 0x437c0000ff097424 */ /* 0x000fe400078e00ff */
[----:B--2---:R-:W-:-:S04]  /*00f0*/  FFMA.SAT R0, R4, -R7, 0.5 ;  /* 0x3f00000004007423 */ /* 0x004fc80000002807 */
[----:B------:R-:W-:-:S04]  /*0100*/  FFMA.RM R0, R0, R9, 12582913 ;  /* 0x4b40000100007423 */ /* 0x000fc80000004009 */
[C---:B------:R-:W-:Y:S01]  /*0110*/  FADD R7, R0.reuse, -12583039 ;  /* 0xcb40007f00077421 */ /* 0x040fe20000000000 */
[----:B------:R-:W-:-:S03]  /*0120*/  SHF.L.U32 R0, R0, 0x17, RZ ;  /* 0x0000001700007819 */ /* 0x000fc600000006ff */
[----:B------:R-:W-:-:S04]  /*0130*/  FFMA R7, R4, -1.4426950216293334961, -R7 ;  /* 0xbfb8aa3b04077823 */ /* 0x000fc80000000807 */
[----:B------:R-:W-:-:S06]  /*0140*/  FFMA R7, R4, -1.925963033500011079e-08, R7 ;  /* 0xb2a5706004077823 */ /* 0x000fcc0000000007 */
[----:B------:R-:W0:Y:S02]  /*0150*/  MUFU.EX2 R7, R7 ;  /* 0x0000000700077308 */ /* 0x000e240000000800 */
[----:B0-----:R-:W-:-:S04]  /*0160*/  FFMA R0, R0, R7, 1 ;  /* 0x3f80000000007423 */ /* 0x001fc80000000007 */
[----:B------:R-:W-:-:S05]  /*0170*/  VIADD R2, R0, 0x1800000 ;  /* 0x0180000000027836 */ /* 0x000fca0000000000 */
[----:B------:R-:W-:-:S04]  /*0180*/  LOP3.LUT R2, R2, 0x7f800000, RZ, 0xc0, !PT ;  /* 0x7f80000002027812 */ /* 0x000fc800078ec0ff */
[----:B------:R-:W-:-:S13]  /*0190*/  ISETP.GT.U32.AND P0, PT, R2, 0x1ffffff, PT ;  /* 0x01ffffff0200780c */ /* 0x000fda0003f04070 */
[----:B------:R-:W-:Y:S05]  /*01a0*/  @P0 BRA `(.L_x_1) ;  /* 0x00000000000c0947 */ /* 0x000fea0003800000 */
[----:B------:R-:W-:-:S07]  /*01b0*/  MOV R6, 0x1d0 ;  /* 0x000001d000067802 */ /* 0x000fce0000000f00 */
[----:B------:R-:W-:Y:S05]  /*01c0*/  CALL.REL.NOINC `($__internal_0_$__cuda_sm20_rcp_rn_f32_slowpath) ;  /* 0x00000000002c7944 */ /* 0x000fea0003c00000 */
[----:B------:R-:W-:Y:S05]  /*01d0*/  BRA `(.L_x_2) ;  /* 0x0000000000107947 */ /* 0x000fea0003800000 */
.L_x_1:
[----:B------:R-:W0:Y:S02]  /*01e0*/  MUFU.RCP R5, R0 ;  /* 0x0000000000057308 */ /* 0x000e240000001000 */
[----:B0-----:R-:W-:-:S04]  /*01f0*/  FFMA R2, R0, R5, -1 ;  /* 0xbf80000000027423 */ /* 0x001fc80000000005 */
[----:B------:R-:W-:-:S04]  /*0200*/  FADD.FTZ R2, -R2, -RZ ;  /* 0x800000ff02027221 */ /* 0x000fc80000010100 */
[----:B------:R-:W-:-:S07]  /*0210*/  FFMA R5, R5, R2, R5 ;  /* 0x0000000205057223 */ /* 0x000fce0000000005 */
.L_x_2:
[----:B------:R-:W-:Y:S05]  /*0220*/  BSYNC.RECONVERGENT B0 ;  /* 0x0000000000007941 */ /* 0x000fea0003800200 */
.L_x_0:
[----:B------:R-:W0:Y:S01]  /*0230*/  LDC.64 R6, c[0x0][0x388] ;  /* 0x0000e200ff067b82 */ /* 0x000e220000000a00 */
[----:B------:R-:W-:Y:S01]  /*0240*/  FMUL R5, R4, R5 ;  /* 0x0000000504057220 */ /* 0x000fe20000400000 */
[----:B0-----:R-:W-:-:S05]  /*0250*/  IMAD.WIDE R2, R3, 0x4, R6 ;  /* 0x0000000403027825 */ /* 0x001fca00078e0206 */
[----:B------:R-:W-:Y:S01]  /*0260*/  STG.E desc[UR4][R2.64], R5 ;  /* 0x0000000502007986 */ /* 0x000fe2000c101904 */
[----:B------:R-:W-:Y:S05]  /*0270*/  EXIT ;  /* 0x000000000000794d */ /* 0x000fea0003800000 */
        .weak           $__internal_0_$__cuda_sm20_rcp_rn_f32_slowpath
        .type           $__internal_0_$__cuda_sm20_rcp_rn_f32_slowpath,@function
        .size           $__internal_0_$__cuda_sm20_rcp_rn_f32_slowpath,(.L_x_8 - $__internal_0_$__cuda_sm20_rcp_rn_f32_slowpath)
$__internal_0_$__cuda_sm20_rcp_rn_f32_slowpath:
[----:B------:R-:W-:Y:S01]  /*0280*/  IMAD.SHL.U32 R2, R0, 0x2, RZ ;  /* 0x0000000200027824 */ /* 0x000fe200078e00ff */
[----:B------:R-:W-:Y:S04]  /*0290*/  BSSY.RECONVERGENT B1, `(.L_x_3) ;  /* 0x0000030000017945 */ /* 0x000fe80003800200 */
[----:B------:R-:W-:-:S04]  /*02a0*/  SHF.R.U32.HI R2, RZ, 0x18, R2 ;  /* 0x00000018ff027819 */ /* 0x000fc80000011602 */
[----:B------:R-:W-:-:S13]  /*02b0*/  ISETP.NE.U32.AND P0, PT, R2, RZ, PT ;  /* 0x000000ff0200720c */ /* 0x000fda0003f05070 */
[----:B------:R-:W-:Y:S05]  /*02c0*/  @P0 BRA `(.L_x_4) ;  /* 0x0000000000280947 */ /* 0x000fea0003800000 */
[----:B------:R-:W-:-:S04]  /*02d0*/  SHF.L.U32 R2, R0, 0x1, RZ ;  /* 0x0000000100027819 */ /* 0x000fc800000006ff */
[----:B------:R-:W-:-:S13]  /*02e0*/  ISETP.NE.AND P0, PT, R2, RZ, PT ;  /* 0x000000ff0200720c */ /* 0x000fda0003f05270 */
[----:B------:R-:W-:Y:S01]  /*02f0*/  @P0 FFMA R7, R0, 1.84467440737095516160e+19, RZ ;  /* 0x5f80000000070823 */ /* 0x000fe200000000ff */
[----:B------:R-:W-:Y:S08]  /*0300*/  @!P0 MUFU.RCP R5, R0 ;  /* 0x0000000000058308 */ /* 0x000ff00000001000 */
[----:B------:R-:W0:Y:S02]  /*0310*/  @P0 MUFU.RCP R2, R7 ;  /* 0x0000000700020308 */ /* 0x000e240000001000 */
[----:B0-----:R-:W-:-:S04]  /*0320*/  @P0 FFMA R8, R7, R2, -1 ;  /* 0xbf80000007080423 */ /* 0x001fc80000000002 */
[----:B------:R-:W-:-:S04]  /*0330*/  @P0 FADD.FTZ R9, -R8, -RZ ;  /* 0x800000ff08090221 */ /* 0x000fc80000010100 */
[----:B------:R-:W-:-:S04]  /*0340*/  @P0 FFMA R2, R2, R9, R2 ;  /* 0x0000000902020223 */ /* 0x000fc80000000002 */
[----:B------:R-:W-:Y:S01]  /*0350*/  @P0 FFMA R5, R2, 1.84467440737095516160e+19, RZ ;  /* 0x5f80000002050823 */ /* 0x000fe200000000ff */
[----:B------:R-:W-:Y:S06]  /*0360*/  BRA `(.L_x_5) ;  /* 0x0000000000887947 */ /* 0x000fec0003800000 */
.L_x_4:
[----:B------:R-:W-:-:S05]  /*0370*/  VIADD R5, R2, 0xffffff03 ;  /* 0xffffff0302057836 */ /* 0x000fca0000000000 */
[----:B------:R-:W-:-:S13]  /*0380*/  ISETP.GT.U32.AND P0, PT, R5, 0x1, PT ;  /* 0x000000010500780c */ /* 0x000fda0003f04070 */
[----:B------:R-:W-:Y:S05]  /*0390*/  @P0 BRA `(.L_x_6) ;  /* 0x0000000000780947 */ /* 0x000fea0003800000 */
[----:B------:R-:W-:Y:S01]  /*03a0*/  LOP3.LUT R7, R0, 0x7fffff, RZ, 0xc0, !PT ;  /* 0x007fffff00077812 */ /* 0x000fe200078ec0ff */
[----:B------:R-:W-:-:S03]  /*03b0*/  HFMA2 R12, -RZ, RZ, 0, 1.78813934326171875e-07 ;  /* 0x00000003ff0c7431 */ /* 0x000fc600000001ff */
[----:B------:R-:W-:-:S04]  /*03c0*/  LOP3.LUT R7, R7, 0x3f800000, RZ, 0xfc, !PT ;  /* 0x3f80000007077812 */ /* 0x000fc800078efcff */
[----:B------:R-:W0:Y:S01]  /*03d0*/  MUFU.RCP R8, R7 ;  /* 0x0000000700087308 */ /* 0x000e220000001000 */
[----:B------:R-:W-:Y:S01]  /*03e0*/  SHF.L.U32 R11, R12, R5, RZ ;  /* 0x000000050c0b7219 */ /* 0x000fe200000006ff */
[----:B0-----:R-:W-:-:S04]  /*03f0*/  FFMA R9, R7, R8, -1 ;  /* 0xbf80000007097423 */ /* 0x001fc80000000008 */
[----:B------:R-:W-:-:S04]  /*0400*/  FADD.FTZ R9, -R9, -RZ ;  /* 0x800000ff09097221 */ /* 0x000fc80000010100 */
[CCC-:B------:R-:W-:Y:S01]  /*0410*/  FFMA.RM R10, R8.reuse, R9.reuse, R8.reuse ;  /* 0x00000009080a7223 */ /* 0x1c0fe20000004008 */
[----:B------:R-:W-:-:S04]  /*0420*/  FFMA.RP R9, R8, R9, R8 ;  /* 0x0000000908097223 */ /* 0x000fc80000008008 */
[C---:B------:R-:W-:Y:S02]  /*0430*/  LOP3.LUT R8, R10.reuse, 0x7fffff, RZ, 0xc0, !PT ;  /* 0x007fffff0a087812 */ /* 0x040fe400078ec0ff */
[----:B------:R-:W-:Y:S02]  /*0440*/  FSETP.NEU.FTZ.AND P0, PT, R10, R9, PT ;  /* 0x000000090a00720b */ /* 0x000fe40003f1d000 */
[----:B------:R-:W-:Y:S02]  /*0450*/  LOP3.LUT R8, R8, 0x800000, RZ, 0xfc, !PT ;  /* 0x0080000008087812 */ /* 0x000fe400078efcff */
[----:B------:R-:W-:Y:S02]  /*0460*/  SEL R9, RZ, 0xffffffff, !P0 ;  /* 0xffffffffff097807 */ /* 0x000fe40004000000 */
[----:B------:R-:W-:-:S03]  /*0470*/  LOP3.LUT R10, R11, R8, RZ, 0xc0, !PT ;  /* 0x000000080b0a7212 */ /* 0x000fc600078ec0ff */
[----:B------:R-:W-:Y:S01]  /*0480*/  IMAD.MOV R9, RZ, RZ, -R9 ;  /* 0x000000ffff097224 */ /* 0x000fe200078e0a09 */
[----:B------:R-:W-:-:S04]  /*0490*/  SHF.R.U32.HI R10, RZ, R5, R10 ;  /* 0x00000005ff0a7219 */ /* 0x000fc8000001160a */
[----:B------:R-:W-:Y:S02]  /*04a0*/  LOP3.LUT P1, RZ, R9, R5, R8, 0xf8, !PT ;  /* 0x0000000509ff7212 */ /* 0x000fe4000782f808 */
[C---:B------:R-:W-:Y:S02]  /*04b0*/  LOP3.LUT P0, RZ, R10.reuse, 0x1, RZ, 0xc0, !PT ;  /* 0x000000010aff7812 */ /* 0x040fe4000780c0ff */
[----:B------:R-:W-:-:S04]  /*04c0*/  LOP3.LUT P2, RZ, R10, 0x2, RZ, 0xc0, !PT ;  /* 0x000000020aff7812 */ /* 0x000fc8000784c0ff */
[----:B------:R-:W-:Y:S02]  /*04d0*/  PLOP3.LUT P0, PT, P0, P1, P2, 0xe0, 0x0 ;  /* 0x000000000000781c */ /* 0x000fe40000703c20 */
[----:B------:R-:W-:Y:S02]  /*04e0*/  LOP3.LUT P1, RZ, R0, 0x7fffff, RZ, 0xc0, !PT ;  /* 0x007fffff00ff7812 */ /* 0x000fe4000782c0ff */
[----:B------:R-:W-:-:S04]  /*04f0*/  SEL R5, RZ, 0x1, !P0 ;  /* 0x00000001ff057807 */ /* 0x000fc80004000000 */
[----:B------:R-:W-:-:S04]  /*0500*/  IADD3 R5, PT, PT, -R5, RZ, RZ ;  /* 0x000000ff05057210 */ /* 0x000fc80007ffe1ff */
[----:B------:R-:W-:Y:S01]  /*0510*/  ISETP.GE.AND P0, PT, R5, RZ, PT ;  /* 0x000000ff0500720c */ /* 0x000fe20003f06270 */
[----:B------:R-:W-:-:S05]  /*0520*/  VIADD R5, R2, 0xffffff04 ;  /* 0xffffff0402057836 */ /* 0x000fca0000000000 */
[----:B------:R-:W-:-:S07]  /*0530*/  SHF.R.U32.HI R5, RZ, R5, R8 ;  /* 0x00000005ff057219 */ /* 0x000fce0000011608 */
[----:B------:R-:W-:-:S05]  /*0540*/  @!P0 IADD3 R5, PT, PT, R5, 0x1, RZ ;  /* 0x0000000105058810 */ /* 0x000fca0007ffe0ff */
[----:B------:R-:W-:-:S05]  /*0550*/  @!P1 IMAD.SHL.U32 R5, R5, 0x2, RZ ;  /* 0x0000000205059824 */ /* 0x000fca00078e00ff */
[----:B------:R-:W-:Y:S01]  /*0560*/  LOP3.LUT R5, R5, 0x80000000, R0, 0xf8, !PT ;  /* 0x8000000005057812 */ /* 0x000fe200078ef800 */
[----:B------:R-:W-:Y:S06]  /*0570*/  BRA `(.L_x_5) ;  /* 0x0000000000047947 */ /* 0x000fec0003800000 */
.L_x_6:
[----:B------:R0:W1:Y:S02]  /*0580*/  MUFU.RCP R5, R0 ;  /* 0x0000000000057308 */ /* 0x0000640000001000 */
.L_x_5:
[----:B------:R-:W-:Y:S05]  /*0590*/  BSYNC.RECONVERGENT B1 ;  /* 0x0000000000017941 */ /* 0x000fea0003800200 */
.L_x_3:
[----:B------:R-:W-:-:S04]  /*05a0*/  MOV R7, 0x0 ;  /* 0x0000000000077802 */ /* 0x000fc80000000f00 */
[----:B01----:R-:W-:Y:S05]  /*05b0*/  RET.REL.NODEC R6 `(_Z13myselu_kernelPKfPfi) ;  /* 0xfffffff806907950 */ /* 0x003fea0003c3ffff */
.L_x_7:
[----:B------:R-:W-:-:S00]  /*05c0*/  BRA `(.L_x_7) ;  /* 0xfffffffc00fc7947 */ /* 0x000fc0000383ffff */
[----:B------:R-:W-:-:S00]  /*05d0*/  NOP ;  /* 0x0000000000007918 */ /* 0x000fc00000000000 */
        /* <DEDUP_REMOVED lines=10> */
.L_x_8:


//--------------------- .nv.shared.reserved.0     --------------------------
	.section	.nv.shared.reserved.0,"aw",@nobits
	.weak		__nv_reservedSMEM_offset_0_alias
	.size		__nv_reservedSMEM_offset_0_alias, 0, 64
	.other		__nv_reservedSMEM_offset_0_alias,@"STO_CUDA_RESERVED_SHARED STV_DEFAULT"
__nv_reservedSMEM_offset_0_alias:
	.zero		0
	.zero		64


//--------------------- .nv.constant0._Z13myselu_kernelPKfPfi --------------------------
	.section	.nv.constant0._Z13myselu_kernelPKfPfi,"a",@progbits
	.sectionflags	@""
	.align	4
.nv.constant0._Z13myselu_kernelPKfPfi:
	.zero		916


//--------------------- SYMBOLS --------------------------

	.type		.nv.reservedSmem.offset0,@object
	.size		.nv.reservedSmem.offset0,0x4
